//
// Generated by NVIDIA NVVM Compiler
//
// Compiler Build ID: CL-36424714
// Cuda compilation tools, release 13.0, V13.0.88
// Based on NVVM 20.0.0
//

.version 9.0
.target sm_100
.address_size 64

	// .globl	_Z13manymanyLocalv

.visible .entry _Z13manymanyLocalv()
{


	ret;

}
	// .globl	_Z14manymanyGlobalPiS_
.visible .entry _Z14manymanyGlobalPiS_(
	.param .u64 .ptr .align 1 _Z14manymanyGlobalPiS__param_0,
	.param .u64 .ptr .align 1 _Z14manymanyGlobalPiS__param_1
)
{
	.reg .pred 	%p<10>;
	.reg .b32 	%r<36>;
	.reg .b64 	%rd<24>;

	ld.param.u64 	%rd9, [_Z14manymanyGlobalPiS__param_0];
	ld.param.u64 	%rd10, [_Z14manymanyGlobalPiS__param_1];
	cvta.to.global.u64 	%rd1, %rd10;
	cvta.to.global.u64 	%rd2, %rd9;
	mov.u32 	%r1, %tid.x;
	sub.s32 	%r21, 500, %r1;
	sub.s32 	%r22, 4, %r1;
	and.b32  	%r23, %r22, 7;
	add.s32 	%r2, %r23, -1;
	neg.s32 	%r24, %r1;
	and.b32  	%r3, %r24, 3;
	and.b32  	%r4, %r21, 7;
	add.s32 	%r5, %r1, -493;
	and.b32  	%r6, %r22, 3;
	and.b32  	%r7, %r24, 1;
	and.b32  	%r25, %r21, -8;
	neg.s32 	%r8, %r25;
	mul.wide.u32 	%rd11, %r1, 4;
	add.s64 	%rd12, %rd11, 16;
	add.s64 	%rd3, %rd2, %rd12;
	add.s64 	%rd4, %rd1, %rd12;
	mov.b32 	%r30, 0;
$L__BB1_1:
	setp.gt.u32 	%p1, %r1, 499;
	@%p1 bra 	$L__BB1_13;
	setp.lt.u32 	%p2, %r5, 7;
	mov.u32 	%r33, %r1;
	@%p2 bra 	$L__BB1_5;
	mov.u64 	%rd22, %rd4;
	mov.u64 	%rd23, %rd3;
	mov.u32 	%r31, %r8;
	mov.u32 	%r33, %r1;
$L__BB1_4:
	.pragma "nounroll";
	mov.b32 	%r26, 0;
	st.global.u32 	[%rd23+-16], %r26;
	st.global.u32 	[%rd22+-16], %r26;
	st.global.u32 	[%rd23+-12], %r26;
	st.global.u32 	[%rd22+-12], %r26;
	st.global.u32 	[%rd23+-8], %r26;
	st.global.u32 	[%rd22+-8], %r26;
	st.global.u32 	[%rd23+-4], %r26;
	st.global.u32 	[%rd22+-4], %r26;
	st.global.u32 	[%rd23], %r26;
	st.global.u32 	[%rd22], %r26;
	st.global.u32 	[%rd23+4], %r26;
	st.global.u32 	[%rd22+4], %r26;
	st.global.u32 	[%rd23+8], %r26;
	st.global.u32 	[%rd22+8], %r26;
	st.global.u32 	[%rd23+12], %r26;
	st.global.u32 	[%rd22+12], %r26;
	add.s32 	%r33, %r33, 8;
	add.s32 	%r31, %r31, 8;
	add.s64 	%rd23, %rd23, 32;
	add.s64 	%rd22, %rd22, 32;
	setp.ne.s32 	%p3, %r31, 0;
	@%p3 bra 	$L__BB1_4;
$L__BB1_5:
	setp.eq.s32 	%p4, %r4, 0;
	@%p4 bra 	$L__BB1_13;
	setp.lt.u32 	%p5, %r2, 3;
	@%p5 bra 	$L__BB1_8;
	mul.wide.u32 	%rd13, %r33, 4;
	add.s64 	%rd14, %rd2, %rd13;
	mov.b32 	%r27, 0;
	st.global.u32 	[%rd14], %r27;
	add.s64 	%rd15, %rd1, %rd13;
	st.global.u32 	[%rd15], %r27;
	st.global.u32 	[%rd14+4], %r27;
	st.global.u32 	[%rd15+4], %r27;
	st.global.u32 	[%rd14+8], %r27;
	st.global.u32 	[%rd15+8], %r27;
	st.global.u32 	[%rd14+12], %r27;
	st.global.u32 	[%rd15+12], %r27;
	add.s32 	%r33, %r33, 4;
$L__BB1_8:
	setp.eq.s32 	%p6, %r6, 0;
	@%p6 bra 	$L__BB1_13;
	setp.eq.s32 	%p7, %r3, 1;
	@%p7 bra 	$L__BB1_11;
	mul.wide.u32 	%rd16, %r33, 4;
	add.s64 	%rd17, %rd2, %rd16;
	mov.b32 	%r28, 0;
	st.global.u32 	[%rd17], %r28;
	add.s64 	%rd18, %rd1, %rd16;
	st.global.u32 	[%rd18], %r28;
	st.global.u32 	[%rd17+4], %r28;
	st.global.u32 	[%rd18+4], %r28;
	add.s32 	%r33, %r33, 2;
$L__BB1_11:
	setp.eq.s32 	%p8, %r7, 0;
	@%p8 bra 	$L__BB1_13;
	mul.wide.u32 	%rd19, %r33, 4;
	add.s64 	%rd20, %rd2, %rd19;
	mov.b32 	%r29, 0;
	st.global.u32 	[%rd20], %r29;
	add.s64 	%rd21, %rd1, %rd19;
	st.global.u32 	[%rd21], %r29;
$L__BB1_13:
	add.s32 	%r30, %r30, 1;
	setp.ne.s32 	%p9, %r30, 340000;
	@%p9 bra 	$L__BB1_1;
	ret;

}
	// .globl	_Z14manymanySharedv
.visible .entry _Z14manymanySharedv()
{


	bar.sync 	0;
	ret;

}


// ===== COMPILED SASS (sm_100) =====

	.target	sm_100

	.elftype	@"ET_EXEC"


//--------------------- .note.nv.tkinfo           --------------------------
	.section	.note.nv.tkinfo,"",@"SHT_NOTE"
	.sectionflags	@"SHF_NOTE_NV_TKINFO"
	.tkinfo
        /*0018*/ 	.word	0x00000002
        /*0030*/ 	.string	""
        /*0030*/ 	.string	"ptxas"
        /*0030*/ 	.string	"Cuda compilation tools, release 13.0, V13.0.88"
        /*0030*/ 	.string	"Build cuda_13.0.r13.0/compiler.36424714_0"
        /*0030*/ 	.string	"-arch sm_100 -m 64 "



//--------------------- .note.nv.cuinfo           --------------------------
	.section	.note.nv.cuinfo,"",@"SHT_NOTE"
	.sectionflags	@"SHF_NOTE_NV_CUINFO"
        /*0018*/ 	.short	0x0002
        /*001a*/ 	.short	0x0064
        /*001c*/ 	.short	0x0082
	.zero		2


//--------------------- .nv.info                  --------------------------
	.section	.nv.info,"",@"SHT_CUDA_INFO"
	.align	4


	//----- nvinfo : EIATTR_REGCOUNT
	.align		4
        /*0000*/ 	.byte	0x04, 0x2f
        /*0002*/ 	.short	(.L_1 - .L_0)
	.align		4
.L_0:
        /*0004*/ 	.word	index@(_Z13manymanyLocalv)
        /*0008*/ 	.word	0x00000004


	//----- nvinfo : EIATTR_FRAME_SIZE
	.align		4
.L_1:
        /*000c*/ 	.byte	0x04, 0x11
        /*000e*/ 	.short	(.L_3 - .L_2)
	.align		4
.L_2:
        /*0010*/ 	.word	index@(_Z13manymanyLocalv)
        /*0014*/ 	.word	0x00000000


	//----- nvinfo : EIATTR_REGCOUNT
	.align		4
.L_3:
        /*0018*/ 	.byte	0x04, 0x2f
        /*001a*/ 	.short	(.L_5 - .L_4)
	.align		4
.L_4:
        /*001c*/ 	.word	index@(_Z14manymanyGlobalPiS_)
        /*0020*/ 	.word	0x00000017


	//----- nvinfo : EIATTR_FRAME_SIZE
	.align		4
.L_5:
        /*0024*/ 	.byte	0x04, 0x11
        /*0026*/ 	.short	(.L_7 - .L_6)
	.align		4
.L_6:
        /*0028*/ 	.word	index@(_Z14manymanyGlobalPiS_)
        /*002c*/ 	.word	0x00000000


	//----- nvinfo : EIATTR_REGCOUNT
	.align		4
.L_7:
        /*0030*/ 	.byte	0x04, 0x2f
        /*0032*/ 	.short	(.L_9 - .L_8)
	.align		4
.L_8:
        /*0034*/ 	.word	index@(_Z14manymanySharedv)
        /*0038*/ 	.word	0x00000004


	//----- nvinfo : EIATTR_FRAME_SIZE
	.align		4
.L_9:
        /*003c*/ 	.byte	0x04, 0x11
        /*003e*/ 	.short	(.L_11 - .L_10)
	.align		4
.L_10:
        /*0040*/ 	.word	index@(_Z14manymanySharedv)
        /*0044*/ 	.word	0x00000000


	//----- nvinfo : EIATTR_MIN_STACK_SIZE
	.align		4
.L_11:
        /*0048*/ 	.byte	0x04, 0x12
        /*004a*/ 	.short	(.L_13 - .L_12)
	.align		4
.L_12:
        /*004c*/ 	.word	index@(_Z14manymanySharedv)
        /*0050*/ 	.word	0x00000000


	//----- nvinfo : EIATTR_MIN_STACK_SIZE
	.align		4
.L_13:
        /*0054*/ 	.byte	0x04, 0x12
        /*0056*/ 	.short	(.L_15 - .L_14)
	.align		4
.L_14:
        /*0058*/ 	.word	index@(_Z14manymanyGlobalPiS_)
        /*005c*/ 	.word	0x00000000


	//----- nvinfo : EIATTR_MIN_STACK_SIZE
	.align		4
.L_15:
        /*0060*/ 	.byte	0x04, 0x12
        /*0062*/ 	.short	(.L_17 - .L_16)
	.align		4
.L_16:
        /*0064*/ 	.word	index@(_Z13manymanyLocalv)
        /*0068*/ 	.word	0x00000000
.L_17:


//--------------------- .nv.compat                --------------------------
	.section	.nv.compat,"",@"SHT_CUDA_COMPAT_INFO"
	.align	4
        /*0000*/ 	.byte	0x02, 0x09, 0x00, 0x00, 0x02, 0x02, 0x01, 0x00, 0x02, 0x05, 0x05, 0x00, 0x03, 0x07, 0x01, 0x01
        /*0010*/ 	.byte	0x02, 0x03, 0x00, 0x00, 0x02, 0x06, 0x01, 0x00, 0x04, 0x0b, 0x08, 0x00, 0x09, 0x00, 0x00, 0x00
        /*0020*/ 	.byte	0x00, 0x00, 0x00, 0x00


//--------------------- .nv.info._Z14manymanySharedv --------------------------
	.section	.nv.info._Z14manymanySharedv,"",@"SHT_CUDA_INFO"
	.sectionflags	@""
	.align	4


	//----- nvinfo : EIATTR_CUDA_API_VERSION
	.align		4
        /*0000*/ 	.byte	0x04, 0x37
        /*0002*/ 	.short	(.L_19 - .L_18)
.L_18:
        /*0004*/ 	.word	0x00000082


	//----- nvinfo : EIATTR_SPARSE_MMA_MASK
	.align		4
.L_19:
        /*0008*/ 	.byte	0x03, 0x50
        /*000a*/ 	.short	0x0000


	//----- nvinfo : EIATTR_MAXREG_COUNT
	.align		4
        /*000c*/ 	.byte	0x03, 0x1b
        /*000e*/ 	.short	0x00ff


	//----- nvinfo : EIATTR_NUM_BARRIERS
	.align		4
        /*0010*/ 	.byte	0x02, 0x4c
        /*0012*/ 	.byte	0x01
	.zero		1


	//----- nvinfo : EIATTR_MERCURY_ISA_VERSION
	.align		4
        /*0014*/ 	.byte	0x03, 0x5f
        /*0016*/ 	.short	0x0101


	//----- nvinfo : EIATTR_VRC_CTA_INIT_COUNT
	.align		4
        /*0018*/ 	.byte	0x02, 0x4a
	.zero		1
	.zero		1


	//----- nvinfo : EIATTR_EXIT_INSTR_OFFSETS
	.align		4
        /*001c*/ 	.byte	0x04, 0x1c
        /*001e*/ 	.short	(.L_21 - .L_20)


	//   ....[0]....
.L_20:
        /*0020*/ 	.word	0x00000020


	//----- nvinfo : EIATTR_SW_WAR
	.align		4
.L_21:
        /*0024*/ 	.byte	0x04, 0x36
        /*0026*/ 	.short	(.L_23 - .L_22)
.L_22:
        /*0028*/ 	.word	0x00000008
.L_23:


//--------------------- .nv.info._Z14manymanyGlobalPiS_ --------------------------
	.section	.nv.info._Z14manymanyGlobalPiS_,"",@"SHT_CUDA_INFO"
	.sectionflags	@""
	.align	4


	//----- nvinfo : EIATTR_CUDA_API_VERSION
	.align		4
        /*0000*/ 	.byte	0x04, 0x37
        /*0002*/ 	.short	(.L_25 - .L_24)
.L_24:
        /*0004*/ 	.word	0x00000082


	//----- nvinfo : EIATTR_KPARAM_INFO
	.align		4
.L_25:
        /*0008*/ 	.byte	0x04, 0x17
        /*000a*/ 	.short	(.L_27 - .L_26)
.L_26:
        /*000c*/ 	.word	0x00000000
        /*0010*/ 	.short	0x0001
        /*0012*/ 	.short	0x0008
        /*0014*/ 	.byte	0x00, 0xf5, 0x21, 0x00


	//----- nvinfo : EIATTR_KPARAM_INFO
	.align		4
.L_27:
        /*0018*/ 	.byte	0x04, 0x17
        /*001a*/ 	.short	(.L_29 - .L_28)
.L_28:
        /*001c*/ 	.word	0x00000000
        /*0020*/ 	.short	0x0000
        /*0022*/ 	.short	0x0000
        /*0024*/ 	.byte	0x00, 0xf5, 0x21, 0x00


	//----- nvinfo : EIATTR_SPARSE_MMA_MASK
	.align		4
.L_29:
        /*0028*/ 	.byte	0x03, 0x50
        /*002a*/ 	.short	0x0000


	//----- nvinfo : EIATTR_MAXREG_COUNT
	.align		4
        /*002c*/ 	.byte	0x03, 0x1b
        /*002e*/ 	.short	0x00ff


	//----- nvinfo : EIATTR_MERCURY_ISA_VERSION
	.align		4
        /*0030*/ 	.byte	0x03, 0x5f
        /*0032*/ 	.short	0x0101


	//----- nvinfo : EIATTR_VRC_CTA_INIT_COUNT
	.align		4
        /*0034*/ 	.byte	0x02, 0x4a
	.zero		1
	.zero		1


	//----- nvinfo : EIATTR_EXIT_INSTR_OFFSETS
	.align		4
        /*0038*/ 	.byte	0x04, 0x1c
        /*003a*/ 	.short	(.L_31 - .L_30)


	//   ....[0]....
.L_30:
        /*003c*/ 	.word	0x00000690


	//----- nvinfo : EIATTR_CRS_STACK_SIZE
	.align		4
.L_31:
        /*0040*/ 	.byte	0x04, 0x1e
        /*0042*/ 	.short	(.L_33 - .L_32)
.L_32:
        /*0044*/ 	.word	0x00000000


	//----- nvinfo : EIATTR_CBANK_PARAM_SIZE
	.align		4
.L_33:
        /*0048*/ 	.byte	0x03, 0x19
        /*004a*/ 	.short	0x0010


	//----- nvinfo : EIATTR_PARAM_CBANK
	.align		4
        /*004c*/ 	.byte	0x04, 0x0a
        /*004e*/ 	.short	(.L_35 - .L_34)
	.align		4
.L_34:
        /*0050*/ 	.word	index@(.nv.constant0._Z14manymanyGlobalPiS_)
        /*0054*/ 	.short	0x0380
        /*0056*/ 	.short	0x0010


	//----- nvinfo : EIATTR_SW_WAR
	.align		4
.L_35:
        /*0058*/ 	.byte	0x04, 0x36
        /*005a*/ 	.short	(.L_37 - .L_36)
.L_36:
        /*005c*/ 	.word	0x00000008
.L_37:


//--------------------- .nv.info._Z13manymanyLocalv --------------------------
	.section	.nv.info._Z13manymanyLocalv,"",@"SHT_CUDA_INFO"
	.sectionflags	@""
	.align	4


	//----- nvinfo : EIATTR_CUDA_API_VERSION
	.align		4
        /*0000*/ 	.byte	0x04, 0x37
        /*0002*/ 	.short	(.L_39 - .L_38)
.L_38:
        /*0004*/ 	.word	0x00000082


	//----- nvinfo : EIATTR_SPARSE_MMA_MASK
	.align		4
.L_39:
        /*0008*/ 	.byte	0x03, 0x50
        /*000a*/ 	.short	0x0000


	//----- nvinfo : EIATTR_MAXREG_COUNT
	.align		4
        /*000c*/ 	.byte	0x03, 0x1b
        /*000e*/ 	.short	0x00ff


	//----- nvinfo : EIATTR_MERCURY_ISA_VERSION
	.align		4
        /*0010*/ 	.byte	0x03, 0x5f
        /*0012*/ 	.short	0x0101


	//----- nvinfo : EIATTR_VRC_CTA_INIT_COUNT
	.align		4
        /*0014*/ 	.byte	0x02, 0x4a
	.zero		1
	.zero		1


	//----- nvinfo : EIATTR_EXIT_INSTR_OFFSETS
	.align		4
        /*0018*/ 	.byte	0x04, 0x1c
        /*001a*/ 	.short	(.L_41 - .L_40)


	//   ....[0]....
.L_40:
        /*001c*/ 	.word	0x00000010


	//----- nvinfo : EIATTR_SW_WAR
	.align		4
.L_41:
        /*0020*/ 	.byte	0x04, 0x36
        /*0022*/ 	.short	(.L_43 - .L_42)
.L_42:
        /*0024*/ 	.word	0x00000008
.L_43:


//--------------------- .nv.callgraph             --------------------------
	.section	.nv.callgraph,"",@"SHT_CUDA_CALLGRAPH"
	.align	4
	.sectionentsize	8
	.align		4
        /*0000*/ 	.word	0x00000000
	.align		4
        /*0004*/ 	.word	0xffffffff
	.align		4
        /*0008*/ 	.word	0x00000000
	.align		4
        /*000c*/ 	.word	0xfffffffe
	.align		4
        /*0010*/ 	.word	0x00000000
	.align		4
        /*0014*/ 	.word	0xfffffffd
	.align		4
        /*0018*/ 	.word	0x00000000
	.align		4
        /*001c*/ 	.word	0xfffffffc


//--------------------- .text._Z14manymanySharedv --------------------------
	.section	.text._Z14manymanySharedv,"ax",@progbits
	.align	128
        .global         _Z14manymanySharedv
        .type           _Z14manymanySharedv,@function
        .size           _Z14manymanySharedv,(.L_x_11 - _Z14manymanySharedv)
        .other          _Z14manymanySharedv,@"STO_CUDA_ENTRY STV_DEFAULT"
_Z14manymanySharedv:
.text._Z14manymanySharedv:
[----:B------:R-:W-:Y:S08]  /*0000*/  LDC R1, c[0x0][0x37c] ;  /* 0x0000df00ff017b82 */ /* 0x000ff00000000800 */
[----:B------:R-:W-:Y:S06]  /*0010*/  BAR.SYNC.DEFER_BLOCKING 0x0 ;  /* 0x0000000000007b1d */ /* 0x000fec0000010000 */
[----:B------:R-:W-:Y:S05]  /*0020*/  EXIT ;  /* 0x000000000000794d */ /* 0x000fea0003800000 */
.L_x_0:
[----:B------:R-:W-:-:S00]  /*0030*/  BRA `(.L_x_0) ;  /* 0xfffffffc00fc7947 */ /* 0x000fc0000383ffff */
[----:B------:R-:W-:-:S00]  /*0040*/  NOP ;  /* 0x0000000000007918 */ /* 0x000fc00000000000 */
        /* <DEDUP_REMOVED lines=11> */
.L_x_11:


//--------------------- .text._Z14manymanyGlobalPiS_ --------------------------
	.section	.text._Z14manymanyGlobalPiS_,"ax",@progbits
	.align	128
        .global         _Z14manymanyGlobalPiS_
        .type           _Z14manymanyGlobalPiS_,@function
        .size           _Z14manymanyGlobalPiS_,(.L_x_12 - _Z14manymanyGlobalPiS_)
        .other          _Z14manymanyGlobalPiS_,@"STO_CUDA_ENTRY STV_DEFAULT"
_Z14manymanyGlobalPiS_:
.text._Z14manymanyGlobalPiS_:
[----:B------:R-:W-:Y:S01]  /*0000*/  LDC R1, c[0x0][0x37c] ;  /* 0x0000df00ff017b82 */ /* 0x000fe20000000800 */
[----:B------:R-:W0:Y:S01]  /*0010*/  S2R R0, SR_TID.X ;  /* 0x0000000000007919 */ /* 0x000e220000002100 */
[----:B------:R-:W1:Y:S01]  /*0020*/  LDCU.128 UR8, c[0x0][0x380] ;  /* 0x00007000ff0877ac */ /* 0x000e620008000c00 */
[----:B------:R-:W-:Y:S02]  /*0030*/  IMAD.MOV.U32 R2, RZ, RZ, 0x10 ;  /* 0x00000010ff027424 */ /* 0x000fe400078e00ff */
[----:B------:R-:W-:Y:S01]  /*0040*/  IMAD.MOV.U32 R3, RZ, RZ, 0x0 ;  /* 0x00000000ff037424 */ /* 0x000fe200078e00ff */
[----:B------:R-:W2:Y:S01]  /*0050*/  LDCU.64 UR6, c[0x0][0x358] ;  /* 0x00006b00ff0677ac */ /* 0x000ea20008000a00 */
[----:B------:R-:W-:Y:S01]  /*0060*/  UMOV UR4, URZ ;  /* 0x000000ff00047c82 */ /* 0x000fe20008000000 */
[C---:B0-----:R-:W-:Y:S01]  /*0070*/  IADD3 R16, PT, PT, -R0.reuse, 0x4, RZ ;  /* 0x0000000400107810 */ /* 0x041fe20007ffe1ff */
[C---:B------:R-:W-:Y:S01]  /*0080*/  VIADD R5, R0.reuse, 0xfffffe13 ;  /* 0xfffffe1300057836 */ /* 0x040fe20000000000 */
[C---:B------:R-:W-:Y:S01]  /*0090*/  IADD3 R18, PT, PT, -R0.reuse, 0x1f4, RZ ;  /* 0x000001f400127810 */ /* 0x040fe20007ffe1ff */
[----:B------:R-:W-:Y:S01]  /*00a0*/  IMAD.WIDE.U32 R2, R0, 0x4, R2 ;  /* 0x0000000400027825 */ /* 0x000fe200078e0002 */
[----:B------:R-:W-:-:S02]  /*00b0*/  LOP3.LUT R4, R16, 0x7, RZ, 0xc0, !PT ;  /* 0x0000000710047812 */ /* 0x000fc400078ec0ff */
[----:B------:R-:W-:Y:S02]  /*00c0*/  IADD3 R17, PT, PT, -R0, RZ, RZ ;  /* 0x000000ff00117210 */ /* 0x000fe40007ffe1ff */
[----:B------:R-:W-:Y:S01]  /*00d0*/  ISETP.GE.U32.AND P0, PT, R5, 0x7, PT ;  /* 0x000000070500780c */ /* 0x000fe20003f06070 */
[----:B------:R-:W-:Y:S01]  /*00e0*/  VIADD R4, R4, 0xffffffff ;  /* 0xffffffff04047836 */ /* 0x000fe20000000000 */
[----:B------:R-:W-:Y:S02]  /*00f0*/  LOP3.LUT R14, R18, 0xfffffff8, RZ, 0xc0, !PT ;  /* 0xfffffff8120e7812 */ /* 0x000fe400078ec0ff */
[----:B------:R-:W-:Y:S02]  /*0100*/  LOP3.LUT R5, R17, 0x3, RZ, 0xc0, !PT ;  /* 0x0000000311057812 */ /* 0x000fe400078ec0ff */
[C---:B-1----:R-:W-:Y:S01]  /*0110*/  IADD3 R10, P3, PT, R2.reuse, UR8, RZ ;  /* 0x00000008020a7c10 */ /* 0x042fe2000ff7e0ff */
[----:B------:R-:W-:Y:S01]  /*0120*/  IMAD.MOV R14, RZ, RZ, -R14 ;  /* 0x000000ffff0e7224 */ /* 0x000fe200078e0a0e */
[----:B------:R-:W-:-:S02]  /*0130*/  IADD3 R11, P4, PT, R2, UR10, RZ ;  /* 0x0000000a020b7c10 */ /* 0x000fc4000ff9e0ff */
[----:B------:R-:W-:Y:S02]  /*0140*/  ISETP.NE.AND P1, PT, R5, 0x1, PT ;  /* 0x000000010500780c */ /* 0x000fe40003f25270 */
[----:B------:R-:W-:Y:S02]  /*0150*/  ISETP.GE.U32.AND P2, PT, R4, 0x3, PT ;  /* 0x000000030400780c */ /* 0x000fe40003f46070 */
[C---:B------:R-:W-:Y:S02]  /*0160*/  IADD3.X R12, PT, PT, R3.reuse, UR9, RZ, P3, !PT ;  /* 0x00000009030c7c10 */ /* 0x040fe40009ffe4ff */
[----:B--2---:R-:W-:-:S09]  /*0170*/  IADD3.X R13, PT, PT, R3, UR11, RZ, P4, !PT ;  /* 0x0000000b030d7c10 */ /* 0x004fd2000a7fe4ff */
.L_x_8:
[----:B------:R-:W-:Y:S01]  /*0180*/  ISETP.GT.U32.AND P3, PT, R0, 0x1f3, PT ;  /* 0x000001f30000780c */ /* 0x000fe20003f64070 */
[----:B------:R-:W-:Y:S01]  /*0190*/  UIADD3 UR4, UPT, UPT, UR4, 0x1, URZ ;  /* 0x0000000104047890 */ /* 0x000fe2000fffe0ff */
[----:B------:R-:W-:Y:S03]  /*01a0*/  BSSY.RECONVERGENT B0, `(.L_x_1) ;  /* 0x000004d000007945 */ /* 0x000fe60003800200 */
[----:B------:R-:W-:-:S08]  /*01b0*/  UISETP.NE.AND UP0, UPT, UR4, 0x53020, UPT ;  /* 0x000530200400788c */ /* 0x000fd0000bf05270 */
[----:B0-2-4-:R-:W-:Y:S05]  /*01c0*/  @P3 BRA `(.L_x_2) ;  /* 0x0000000400283947 */ /* 0x015fea0003800000 */
[----:B------:R-:W-:Y:S01]  /*01d0*/  BSSY.RECONVERGENT B1, `(.L_x_3) ;  /* 0x0000026000017945 */ /* 0x000fe20003800200 */
[----:B------:R-:W-:Y:S02]  /*01e0*/  LOP3.LUT P4, RZ, R18, 0x7, RZ, 0xc0, !PT ;  /* 0x0000000712ff7812 */ /* 0x000fe4000788c0ff */
[----:B------:R-:W-:Y:S01]  /*01f0*/  MOV R15, R0 ;  /* 0x00000000000f7202 */ /* 0x000fe20000000f00 */
[----:B------:R-:W-:Y:S10]  /*0200*/  @!P0 BRA `(.L_x_4) ;  /* 0x0000000000888947 */ /* 0x000ff40003800000 */
[----:B------:R-:W-:Y:S01]  /*0210*/  IMAD.MOV.U32 R9, RZ, RZ, R11 ;  /* 0x000000ffff097224 */ /* 0x000fe200078e000b */
[----:B------:R-:W-:Y:S01]  /*0220*/  MOV R7, R10 ;  /* 0x0000000a00077202 */ /* 0x000fe20000000f00 */
[----:B------:R-:W-:Y:S01]  /*0230*/  IMAD.MOV.U32 R20, RZ, RZ, R13 ;  /* 0x000000ffff147224 */ /* 0x000fe200078e000d */
[----:B------:R-:W-:Y:S01]  /*0240*/  MOV R15, R0 ;  /* 0x00000000000f7202 */ /* 0x000fe20000000f00 */
[----:B------:R-:W-:Y:S02]  /*0250*/  IMAD.MOV.U32 R8, RZ, RZ, R12 ;  /* 0x000000ffff087224 */ /* 0x000fe400078e000c */
[----:B------:R-:W-:-:S07]  /*0260*/  IMAD.MOV.U32 R6, RZ, RZ, R14 ;  /* 0x000000ffff067224 */ /* 0x000fce00078e000e */
.L_x_5:
[----:B0-----:R-:W-:Y:S01]  /*0270*/  MOV R4, R7 ;  /* 0x0000000700047202 */ /* 0x001fe20000000f00 */
[----:B------:R-:W-:Y:S02]  /*0280*/  IMAD.MOV.U32 R5, RZ, RZ, R8 ;  /* 0x000000ffff057224 */ /* 0x000fe400078e0008 */
[----:B------:R-:W-:Y:S01]  /*0290*/  IMAD.MOV.U32 R2, RZ, RZ, R9 ;  /* 0x000000ffff027224 */ /* 0x000fe200078e0009 */
[----:B------:R-:W-:Y:S01]  /*02a0*/  IADD3 R7, P5, PT, R4, 0x20, RZ ;  /* 0x0000002004077810 */ /* 0x000fe20007fbe0ff */
[----:B------:R-:W-:Y:S01]  /*02b0*/  IMAD.MOV.U32 R3, RZ, RZ, R20 ;  /* 0x000000ffff037224 */ /* 0x000fe200078e0014 */
[----:B------:R0:W-:Y:S01]  /*02c0*/  STG.E desc[UR6][R4.64+-0x10], RZ ;  /* 0xfffff0ff04007986 */ /* 0x0001e2000c101906 */
[----:B------:R-:W-:Y:S01]  /*02d0*/  VIADD R6, R6, 0x8 ;  /* 0x0000000806067836 */ /* 0x000fe20000000000 */
[----:B------:R-:W-:Y:S01]  /*02e0*/  IADD3 R9, P6, PT, R2, 0x20, RZ ;  /* 0x0000002002097810 */ /* 0x000fe20007fde0ff */
[----:B------:R-:W-:Y:S01]  /*02f0*/  VIADD R15, R15, 0x8 ;  /* 0x000000080f0f7836 */ /* 0x000fe20000000000 */
[----:B------:R0:W-:Y:S01]  /*0300*/  STG.E desc[UR6][R2.64+-0x10], RZ ;  /* 0xfffff0ff02007986 */ /* 0x0001e2000c101906 */
[----:B------:R-:W-:-:S02]  /*0310*/  IADD3.X R8, PT, PT, RZ, R5, RZ, P5, !PT ;  /* 0x00000005ff087210 */ /* 0x000fc40002ffe4ff */
[----:B------:R-:W-:Y:S01]  /*0320*/  ISETP.NE.AND P3, PT, R6, RZ, PT ;  /* 0x000000ff0600720c */ /* 0x000fe20003f65270 */
[----:B------:R0:W-:Y:S01]  /*0330*/  STG.E desc[UR6][R4.64+-0xc], RZ ;  /* 0xfffff4ff04007986 */ /* 0x0001e2000c101906 */
[----:B------:R-:W-:-:S03]  /*0340*/  IMAD.X R20, RZ, RZ, R3, P6 ;  /* 0x000000ffff147224 */ /* 0x000fc600030e0603 */
[----:B------:R0:W-:Y:S04]  /*0350*/  STG.E desc[UR6][R2.64+-0xc], RZ ;  /* 0xfffff4ff02007986 */ /* 0x0001e8000c101906 */
        /* <DEDUP_REMOVED lines=11> */
[----:B------:R0:W-:Y:S01]  /*0410*/  STG.E desc[UR6][R2.64+0xc], RZ ;  /* 0x00000cff02007986 */ /* 0x0001e2000c101906 */
[----:B------:R-:W-:Y:S05]  /*0420*/  @P3 BRA `(.L_x_5) ;  /* 0xfffffffc00903947 */ /* 0x000fea000383ffff */
.L_x_4:
[----:B------:R-:W-:Y:S05]  /*0430*/  BSYNC.RECONVERGENT B1 ;  /* 0x0000000000017941 */ /* 0x000fea0003800200 */
.L_x_3:
[----:B------:R-:W-:Y:S05]  /*0440*/  @!P4 BRA `(.L_x_2) ;  /* 0x000000000088c947 */ /* 0x000fea0003800000 */
[----:B------:R-:W-:Y:S01]  /*0450*/  BSSY.RECONVERGENT B1, `(.L_x_6) ;  /* 0x0000010000017945 */ /* 0x000fe20003800200 */
[----:B------:R-:W-:-:S03]  /*0460*/  LOP3.LUT P3, RZ, R16, 0x3, RZ, 0xc0, !PT ;  /* 0x0000000310ff7812 */ /* 0x000fc6000786c0ff */
[----:B------:R-:W-:Y:S10]  /*0470*/  @!P2 BRA `(.L_x_7) ;  /* 0x000000000034a947 */ /* 0x000ff40003800000 */
[----:B0-----:R-:W0:Y:S08]  /*0480*/  LDC.64 R2, c[0x0][0x380] ;  /* 0x0000e000ff027b82 */ /* 0x001e300000000a00 */
[----:B------:R-:W1:Y:S01]  /*0490*/  LDC.64 R4, c[0x0][0x388] ;  /* 0x0000e200ff047b82 */ /* 0x000e620000000a00 */
[----:B0-----:R-:W-:-:S05]  /*04a0*/  IMAD.WIDE.U32 R2, R15, 0x4, R2 ;  /* 0x000000040f027825 */ /* 0x001fca00078e0002 */
[----:B------:R2:W-:Y:S01]  /*04b0*/  STG.E desc[UR6][R2.64], RZ ;  /* 0x000000ff02007986 */ /* 0x0005e2000c101906 */
[C---:B-1----:R-:W-:Y:S01]  /*04c0*/  IMAD.WIDE.U32 R4, R15.reuse, 0x4, R4 ;  /* 0x000000040f047825 */ /* 0x042fe200078e0004 */
[----:B------:R-:W-:-:S04]  /*04d0*/  IADD3 R15, PT, PT, R15, 0x4, RZ ;  /* 0x000000040f0f7810 */ /* 0x000fc80007ffe0ff */
[----:B------:R2:W-:Y:S04]  /*04e0*/  STG.E desc[UR6][R4.64], RZ ;  /* 0x000000ff04007986 */ /* 0x0005e8000c101906 */
[----:B------:R2:W-:Y:S04]  /*04f0*/  STG.E desc[UR6][R2.64+0x4], RZ ;  /* 0x000004ff02007986 */ /* 0x0005e8000c101906 */
[----:B------:R2:W-:Y:S04]  /*0500*/  STG.E desc[UR6][R4.64+0x4], RZ ;  /* 0x000004ff04007986 */ /* 0x0005e8000c101906 */
[----:B------:R2:W-:Y:S04]  /*0510*/  STG.E desc[UR6][R2.64+0x8], RZ ;  /* 0x000008ff02007986 */ /* 0x0005e8000c101906 */
[----:B------:R2:W-:Y:S04]  /*0520*/  STG.E desc[UR6][R4.64+0x8], RZ ;  /* 0x000008ff04007986 */ /* 0x0005e8000c101906 */
[----:B------:R2:W-:Y:S04]  /*0530*/  STG.E desc[UR6][R2.64+0xc], RZ ;  /* 0x00000cff02007986 */ /* 0x0005e8000c101906 */
[----:B------:R2:W-:Y:S02]  /*0540*/  STG.E desc[UR6][R4.64+0xc], RZ ;  /* 0x00000cff04007986 */ /* 0x0005e4000c101906 */
.L_x_7:
[----:B------:R-:W-:Y:S05]  /*0550*/  BSYNC.RECONVERGENT B1 ;  /* 0x0000000000017941 */ /* 0x000fea0003800200 */
.L_x_6:
[----:B------:R-:W-:Y:S05]  /*0560*/  @!P3 BRA `(.L_x_2) ;  /* 0x000000000040b947 */ /* 0x000fea0003800000 */
[----:B0-2---:R-:W0:Y:S01]  /*0570*/  LDC.64 R4, c[0x0][0x380] ;  /* 0x0000e000ff047b82 */ /* 0x005e220000000a00 */
[----:B------:R-:W-:-:S07]  /*0580*/  LOP3.LUT P3, RZ, R17, 0x1, RZ, 0xc0, !PT ;  /* 0x0000000111ff7812 */ /* 0x000fce000786c0ff */
[----:B------:R-:W1:Y:S08]  /*0590*/  LDC.64 R8, c[0x0][0x388] ;  /* 0x0000e200ff087b82 */ /* 0x000e700000000a00 */
[----:B------:R-:W2:Y:S08]  /*05a0*/  LDC.64 R6, c[0x0][0x380] ;  /* 0x0000e000ff067b82 */ /* 0x000eb00000000a00 */
[----:B------:R-:W3:Y:S01]  /*05b0*/  LDC.64 R2, c[0x0][0x388] ;  /* 0x0000e200ff027b82 */ /* 0x000ee20000000a00 */
[----:B0-----:R-:W-:-:S05]  /*05c0*/  @P1 IMAD.WIDE.U32 R4, R15, 0x4, R4 ;  /* 0x000000040f041825 */ /* 0x001fca00078e0004 */
[----:B------:R4:W-:Y:S01]  /*05d0*/  @P1 STG.E desc[UR6][R4.64], RZ ;  /* 0x000000ff04001986 */ /* 0x0009e2000c101906 */
[----:B-1----:R-:W-:-:S04]  /*05e0*/  @P1 IMAD.WIDE.U32 R8, R15, 0x4, R8 ;  /* 0x000000040f081825 */ /* 0x002fc800078e0008 */
[----:B------:R-:W-:Y:S01]  /*05f0*/  @P1 VIADD R15, R15, 0x2 ;  /* 0x000000020f0f1836 */ /* 0x000fe20000000000 */
[----:B------:R4:W-:Y:S03]  /*0600*/  @P1 STG.E desc[UR6][R8.64], RZ ;  /* 0x000000ff08001986 */ /* 0x0009e6000c101906 */
[C---:B--2---:R-:W-:Y:S01]  /*0610*/  @P3 IMAD.WIDE.U32 R6, R15.reuse, 0x4, R6 ;  /* 0x000000040f063825 */ /* 0x044fe200078e0006 */
[----:B------:R4:W-:Y:S04]  /*0620*/  @P1 STG.E desc[UR6][R4.64+0x4], RZ ;  /* 0x000004ff04001986 */ /* 0x0009e8000c101906 */
[----:B------:R4:W-:Y:S01]  /*0630*/  @P1 STG.E desc[UR6][R8.64+0x4], RZ ;  /* 0x000004ff08001986 */ /* 0x0009e2000c101906 */
[----:B---3--:R-:W-:-:S03]  /*0640*/  @P3 IMAD.WIDE.U32 R2, R15, 0x4, R2 ;  /* 0x000000040f023825 */ /* 0x008fc600078e0002 */
[----:B------:R4:W-:Y:S04]  /*0650*/  @P3 STG.E desc[UR6][R6.64], RZ ;  /* 0x000000ff06003986 */ /* 0x0009e8000c101906 */
[----:B------:R4:W-:Y:S02]  /*0660*/  @P3 STG.E desc[UR6][R2.64], RZ ;  /* 0x000000ff02003986 */ /* 0x0009e4000c101906 */
.L_x_2:
[----:B------:R-:W-:Y:S05]  /*0670*/  BSYNC.RECONVERGENT B0 ;  /* 0x0000000000007941 */ /* 0x000fea0003800200 */
.L_x_1:
[----:B------:R-:W-:Y:S05]  /*0680*/  BRA.U UP0, `(.L_x_8) ;  /* 0xfffffff900bc7547 */ /* 0x000fea000b83ffff */
[----:B------:R-:W-:Y:S05]  /*0690*/  EXIT ;  /* 0x000000000000794d */ /* 0x000fea0003800000 */
.L_x_9:
        /* <DEDUP_REMOVED lines=14> */
.L_x_12:


//--------------------- .text._Z13manymanyLocalv  --------------------------
	.section	.text._Z13manymanyLocalv,"ax",@progbits
	.align	128
        .global         _Z13manymanyLocalv
        .type           _Z13manymanyLocalv,@function
        .size           _Z13manymanyLocalv,(.L_x_13 - _Z13manymanyLocalv)
        .other          _Z13manymanyLocalv,@"STO_CUDA_ENTRY STV_DEFAULT"
_Z13manymanyLocalv:
.text._Z13manymanyLocalv:
[----:B------:R-:W-:Y:S01]  /*0000*/  LDC R1, c[0x0][0x37c] ;  /* 0x0000df00ff017b82 */ /* 0x000fe20000000800 */
[----:B------:R-:W-:Y:S05]  /*0010*/  EXIT ;  /* 0x000000000000794d */ /* 0x000fea0003800000 */
.L_x_10:
        /* <DEDUP_REMOVED lines=14> */
.L_x_13:


//--------------------- .nv.shared.reserved.0     --------------------------
	.section	.nv.shared.reserved.0,"aw",@nobits
	.weak		__nv_reservedSMEM_offset_0_alias
	.size		__nv_reservedSMEM_offset_0_alias, 0, 64
	.other		__nv_reservedSMEM_offset_0_alias,@"STO_CUDA_RESERVED_SHARED STV_DEFAULT"
__nv_reservedSMEM_offset_0_alias:
	.zero		0
	.zero		64


//--------------------- .nv.constant0._Z14manymanySharedv --------------------------
	.section	.nv.constant0._Z14manymanySharedv,"a",@progbits
	.sectionflags	@""
	.align	4
.nv.constant0._Z14manymanySharedv:
	.zero		896


//--------------------- .nv.constant0._Z14manymanyGlobalPiS_ --------------------------
	.section	.nv.constant0._Z14manymanyGlobalPiS_,"a",@progbits
	.sectionflags	@""
	.align	4
.nv.constant0._Z14manymanyGlobalPiS_:
	.zero		912


//--------------------- .nv.constant0._Z13manymanyLocalv --------------------------
	.section	.nv.constant0._Z13manymanyLocalv,"a",@progbits
	.sectionflags	@""
	.align	4
.nv.constant0._Z13manymanyLocalv:
	.zero		896


//--------------------- SYMBOLS --------------------------

	.type		.nv.reservedSmem.offset0,@object
	.size		.nv.reservedSmem.offset0,0x4
